//
// Generated by NVIDIA NVVM Compiler
//
// Compiler Build ID: CL-36424714
// Cuda compilation tools, release 13.0, V13.0.88
// Based on NVVM 20.0.0
//

.version 9.0
.target sm_100
.address_size 64

	// .globl	_Z7kernel1PfS_iPjS0_jj
// _ZZ7kernel1PfS_iPjS0_jjE15SMC_workingCTAs has been demoted
// _ZZ7kernel2PfS_iPjS0_jjE15SMC_workingCTAs has been demoted

.visible .entry _Z7kernel1PfS_iPjS0_jj(
	.param .u64 .ptr .align 1 _Z7kernel1PfS_iPjS0_jj_param_0,
	.param .u64 .ptr .align 1 _Z7kernel1PfS_iPjS0_jj_param_1,
	.param .u32 _Z7kernel1PfS_iPjS0_jj_param_2,
	.param .u64 .ptr .align 1 _Z7kernel1PfS_iPjS0_jj_param_3,
	.param .u64 .ptr .align 1 _Z7kernel1PfS_iPjS0_jj_param_4,
	.param .u32 _Z7kernel1PfS_iPjS0_jj_param_5,
	.param .u32 _Z7kernel1PfS_iPjS0_jj_param_6
)
{
	.reg .pred 	%p<28>;
	.reg .b32 	%r<69>;
	.reg .b32 	%f<31>;
	.reg .b64 	%rd<64>;
	// demoted variable
	.shared .align 4 .u32 _ZZ7kernel1PfS_iPjS0_jjE15SMC_workingCTAs;
	ld.param.u64 	%rd8, [_Z7kernel1PfS_iPjS0_jj_param_0];
	ld.param.u64 	%rd9, [_Z7kernel1PfS_iPjS0_jj_param_1];
	ld.param.u32 	%r37, [_Z7kernel1PfS_iPjS0_jj_param_2];
	ld.param.u64 	%rd7, [_Z7kernel1PfS_iPjS0_jj_param_3];
	ld.param.u64 	%rd10, [_Z7kernel1PfS_iPjS0_jj_param_4];
	ld.param.u32 	%r38, [_Z7kernel1PfS_iPjS0_jj_param_5];
	ld.param.u32 	%r39, [_Z7kernel1PfS_iPjS0_jj_param_6];
	cvta.to.global.u64 	%rd1, %rd9;
	cvta.to.global.u64 	%rd2, %rd8;
	cvta.to.global.u64 	%rd3, %rd10;
	mov.u32 	%r1, %tid.x;
	// begin inline asm
	mov.u32 %r40, %smid;
	// end inline asm
	setp.ne.s32 	%p1, %r1, 0;
	@%p1 bra 	$L__BB0_2;
	cvta.to.global.u64 	%rd11, %rd7;
	mul.wide.u32 	%rd12, %r40, 4;
	add.s64 	%rd13, %rd11, %rd12;
	atom.global.inc.u32 	%r41, [%rd13], 2147483647;
	st.shared.u32 	[_ZZ7kernel1PfS_iPjS0_jjE15SMC_workingCTAs], %r41;
$L__BB0_2:
	bar.sync 	0;
	ld.shared.u32 	%r3, [_ZZ7kernel1PfS_iPjS0_jjE15SMC_workingCTAs];
	setp.ge.u32 	%p2, %r3, %r39;
	@%p2 bra 	$L__BB0_45;
	div.u32 	%r4, %r38, %r39;
	mul.lo.s32 	%r5, %r40, %r38;
	mul.lo.s32 	%r6, %r3, %r4;
	add.s32 	%r66, %r6, %r5;
	setp.lt.s32 	%p3, %r4, 1;
	@%p3 bra 	$L__BB0_45;
	setp.gt.u32 	%p4, %r40, 7;
	mov.u32 	%r8, %ntid.x;
	@%p4 bra 	$L__BB0_45;
	add.s32 	%r42, %r66, 1;
	add.s32 	%r43, %r66, %r4;
	max.s32 	%r44, %r42, %r43;
	sub.s32 	%r9, %r44, %r66;
	and.b32  	%r10, %r9, 7;
	sub.s32 	%r45, %r5, %r44;
	add.s32 	%r46, %r45, %r6;
	setp.gt.u32 	%p5, %r46, -8;
	@%p5 bra 	$L__BB0_24;
	and.b32  	%r47, %r9, -8;
	neg.s32 	%r64, %r47;
$L__BB0_7:
	.pragma "nounroll";
	mul.wide.s32 	%rd14, %r66, 4;
	add.s64 	%rd4, %rd3, %rd14;
	ld.global.u32 	%r48, [%rd4];
	mad.lo.s32 	%r14, %r48, %r8, %r1;
	setp.ge.u32 	%p6, %r14, %r37;
	@%p6 bra 	$L__BB0_9;
	mul.wide.s32 	%rd15, %r14, 4;
	add.s64 	%rd16, %rd2, %rd15;
	ld.global.f32 	%f1, [%rd16];
	add.f32 	%f2, %f1, %f1;
	add.s64 	%rd17, %rd1, %rd15;
	st.global.f32 	[%rd17], %f2;
$L__BB0_9:
	ld.global.u32 	%r49, [%rd4+4];
	mad.lo.s32 	%r15, %r49, %r8, %r1;
	setp.ge.u32 	%p7, %r15, %r37;
	@%p7 bra 	$L__BB0_11;
	mul.wide.s32 	%rd18, %r15, 4;
	add.s64 	%rd19, %rd2, %rd18;
	ld.global.f32 	%f3, [%rd19];
	add.f32 	%f4, %f3, %f3;
	add.s64 	%rd20, %rd1, %rd18;
	st.global.f32 	[%rd20], %f4;
$L__BB0_11:
	ld.global.u32 	%r50, [%rd4+8];
	mad.lo.s32 	%r16, %r50, %r8, %r1;
	setp.ge.u32 	%p8, %r16, %r37;
	@%p8 bra 	$L__BB0_13;
	mul.wide.s32 	%rd21, %r16, 4;
	add.s64 	%rd22, %rd2, %rd21;
	ld.global.f32 	%f5, [%rd22];
	add.f32 	%f6, %f5, %f5;
	add.s64 	%rd23, %rd1, %rd21;
	st.global.f32 	[%rd23], %f6;
$L__BB0_13:
	ld.global.u32 	%r51, [%rd4+12];
	mad.lo.s32 	%r17, %r51, %r8, %r1;
	setp.ge.u32 	%p9, %r17, %r37;
	@%p9 bra 	$L__BB0_15;
	mul.wide.s32 	%rd24, %r17, 4;
	add.s64 	%rd25, %rd2, %rd24;
	ld.global.f32 	%f7, [%rd25];
	add.f32 	%f8, %f7, %f7;
	add.s64 	%rd26, %rd1, %rd24;
	st.global.f32 	[%rd26], %f8;
$L__BB0_15:
	ld.global.u32 	%r52, [%rd4+16];
	mad.lo.s32 	%r18, %r52, %r8, %r1;
	setp.ge.u32 	%p10, %r18, %r37;
	@%p10 bra 	$L__BB0_17;
	mul.wide.s32 	%rd27, %r18, 4;
	add.s64 	%rd28, %rd2, %rd27;
	ld.global.f32 	%f9, [%rd28];
	add.f32 	%f10, %f9, %f9;
	add.s64 	%rd29, %rd1, %rd27;
	st.global.f32 	[%rd29], %f10;
$L__BB0_17:
	ld.global.u32 	%r53, [%rd4+20];
	mad.lo.s32 	%r19, %r53, %r8, %r1;
	setp.ge.u32 	%p11, %r19, %r37;
	@%p11 bra 	$L__BB0_19;
	mul.wide.s32 	%rd30, %r19, 4;
	add.s64 	%rd31, %rd2, %rd30;
	ld.global.f32 	%f11, [%rd31];
	add.f32 	%f12, %f11, %f11;
	add.s64 	%rd32, %rd1, %rd30;
	st.global.f32 	[%rd32], %f12;
$L__BB0_19:
	ld.global.u32 	%r54, [%rd4+24];
	mad.lo.s32 	%r20, %r54, %r8, %r1;
	setp.ge.u32 	%p12, %r20, %r37;
	@%p12 bra 	$L__BB0_21;
	mul.wide.s32 	%rd33, %r20, 4;
	add.s64 	%rd34, %rd2, %rd33;
	ld.global.f32 	%f13, [%rd34];
	add.f32 	%f14, %f13, %f13;
	add.s64 	%rd35, %rd1, %rd33;
	st.global.f32 	[%rd35], %f14;
$L__BB0_21:
	ld.global.u32 	%r55, [%rd4+28];
	mad.lo.s32 	%r21, %r55, %r8, %r1;
	setp.ge.u32 	%p13, %r21, %r37;
	@%p13 bra 	$L__BB0_23;
	mul.wide.s32 	%rd36, %r21, 4;
	add.s64 	%rd37, %rd2, %rd36;
	ld.global.f32 	%f15, [%rd37];
	add.f32 	%f16, %f15, %f15;
	add.s64 	%rd38, %rd1, %rd36;
	st.global.f32 	[%rd38], %f16;
$L__BB0_23:
	add.s32 	%r66, %r66, 8;
	add.s32 	%r64, %r64, 8;
	setp.ne.s32 	%p14, %r64, 0;
	@%p14 bra 	$L__BB0_7;
$L__BB0_24:
	setp.eq.s32 	%p15, %r10, 0;
	@%p15 bra 	$L__BB0_45;
	and.b32  	%r25, %r9, 3;
	setp.lt.u32 	%p16, %r10, 4;
	@%p16 bra 	$L__BB0_35;
	mul.wide.s32 	%rd39, %r66, 4;
	add.s64 	%rd5, %rd3, %rd39;
	ld.global.u32 	%r56, [%rd5];
	mad.lo.s32 	%r26, %r56, %r8, %r1;
	setp.ge.u32 	%p17, %r26, %r37;
	@%p17 bra 	$L__BB0_28;
	mul.wide.s32 	%rd40, %r26, 4;
	add.s64 	%rd41, %rd2, %rd40;
	ld.global.f32 	%f17, [%rd41];
	add.f32 	%f18, %f17, %f17;
	add.s64 	%rd42, %rd1, %rd40;
	st.global.f32 	[%rd42], %f18;
$L__BB0_28:
	ld.global.u32 	%r57, [%rd5+4];
	mad.lo.s32 	%r27, %r57, %r8, %r1;
	setp.ge.u32 	%p18, %r27, %r37;
	@%p18 bra 	$L__BB0_30;
	mul.wide.s32 	%rd43, %r27, 4;
	add.s64 	%rd44, %rd2, %rd43;
	ld.global.f32 	%f19, [%rd44];
	add.f32 	%f20, %f19, %f19;
	add.s64 	%rd45, %rd1, %rd43;
	st.global.f32 	[%rd45], %f20;
$L__BB0_30:
	ld.global.u32 	%r58, [%rd5+8];
	mad.lo.s32 	%r28, %r58, %r8, %r1;
	setp.ge.u32 	%p19, %r28, %r37;
	@%p19 bra 	$L__BB0_32;
	mul.wide.s32 	%rd46, %r28, 4;
	add.s64 	%rd47, %rd2, %rd46;
	ld.global.f32 	%f21, [%rd47];
	add.f32 	%f22, %f21, %f21;
	add.s64 	%rd48, %rd1, %rd46;
	st.global.f32 	[%rd48], %f22;
$L__BB0_32:
	ld.global.u32 	%r59, [%rd5+12];
	mad.lo.s32 	%r29, %r59, %r8, %r1;
	setp.ge.u32 	%p20, %r29, %r37;
	@%p20 bra 	$L__BB0_34;
	mul.wide.s32 	%rd49, %r29, 4;
	add.s64 	%rd50, %rd2, %rd49;
	ld.global.f32 	%f23, [%rd50];
	add.f32 	%f24, %f23, %f23;
	add.s64 	%rd51, %rd1, %rd49;
	st.global.f32 	[%rd51], %f24;
$L__BB0_34:
	add.s32 	%r66, %r66, 4;
$L__BB0_35:
	setp.eq.s32 	%p21, %r25, 0;
	@%p21 bra 	$L__BB0_45;
	setp.eq.s32 	%p22, %r25, 1;
	@%p22 bra 	$L__BB0_42;
	mul.wide.s32 	%rd52, %r66, 4;
	add.s64 	%rd6, %rd3, %rd52;
	ld.global.u32 	%r60, [%rd6];
	mad.lo.s32 	%r32, %r60, %r8, %r1;
	setp.ge.u32 	%p23, %r32, %r37;
	@%p23 bra 	$L__BB0_39;
	mul.wide.s32 	%rd53, %r32, 4;
	add.s64 	%rd54, %rd2, %rd53;
	ld.global.f32 	%f25, [%rd54];
	add.f32 	%f26, %f25, %f25;
	add.s64 	%rd55, %rd1, %rd53;
	st.global.f32 	[%rd55], %f26;
$L__BB0_39:
	ld.global.u32 	%r61, [%rd6+4];
	mad.lo.s32 	%r33, %r61, %r8, %r1;
	setp.ge.u32 	%p24, %r33, %r37;
	@%p24 bra 	$L__BB0_41;
	mul.wide.s32 	%rd56, %r33, 4;
	add.s64 	%rd57, %rd2, %rd56;
	ld.global.f32 	%f27, [%rd57];
	add.f32 	%f28, %f27, %f27;
	add.s64 	%rd58, %rd1, %rd56;
	st.global.f32 	[%rd58], %f28;
$L__BB0_41:
	add.s32 	%r66, %r66, 2;
$L__BB0_42:
	and.b32  	%r62, %r9, 1;
	setp.eq.b32 	%p25, %r62, 1;
	not.pred 	%p26, %p25;
	@%p26 bra 	$L__BB0_45;
	mul.wide.s32 	%rd59, %r66, 4;
	add.s64 	%rd60, %rd3, %rd59;
	ld.global.u32 	%r63, [%rd60];
	mad.lo.s32 	%r36, %r63, %r8, %r1;
	setp.ge.u32 	%p27, %r36, %r37;
	@%p27 bra 	$L__BB0_45;
	mul.wide.s32 	%rd61, %r36, 4;
	add.s64 	%rd62, %rd2, %rd61;
	ld.global.f32 	%f29, [%rd62];
	add.f32 	%f30, %f29, %f29;
	add.s64 	%rd63, %rd1, %rd61;
	st.global.f32 	[%rd63], %f30;
$L__BB0_45:
	ret;

}
	// .globl	_Z7kernel2PfS_iPjS0_jj
.visible .entry _Z7kernel2PfS_iPjS0_jj(
	.param .u64 .ptr .align 1 _Z7kernel2PfS_iPjS0_jj_param_0,
	.param .u64 .ptr .align 1 _Z7kernel2PfS_iPjS0_jj_param_1,
	.param .u32 _Z7kernel2PfS_iPjS0_jj_param_2,
	.param .u64 .ptr .align 1 _Z7kernel2PfS_iPjS0_jj_param_3,
	.param .u64 .ptr .align 1 _Z7kernel2PfS_iPjS0_jj_param_4,
	.param .u32 _Z7kernel2PfS_iPjS0_jj_param_5,
	.param .u32 _Z7kernel2PfS_iPjS0_jj_param_6
)
{
	.reg .pred 	%p<28>;
	.reg .b32 	%r<69>;
	.reg .b32 	%f<31>;
	.reg .b64 	%rd<64>;
	// demoted variable
	.shared .align 4 .u32 _ZZ7kernel2PfS_iPjS0_jjE15SMC_workingCTAs;
	ld.param.u64 	%rd8, [_Z7kernel2PfS_iPjS0_jj_param_0];
	ld.param.u64 	%rd9, [_Z7kernel2PfS_iPjS0_jj_param_1];
	ld.param.u32 	%r37, [_Z7kernel2PfS_iPjS0_jj_param_2];
	ld.param.u64 	%rd7, [_Z7kernel2PfS_iPjS0_jj_param_3];
	ld.param.u64 	%rd10, [_Z7kernel2PfS_iPjS0_jj_param_4];
	ld.param.u32 	%r38, [_Z7kernel2PfS_iPjS0_jj_param_5];
	ld.param.u32 	%r39, [_Z7kernel2PfS_iPjS0_jj_param_6];
	cvta.to.global.u64 	%rd1, %rd9;
	cvta.to.global.u64 	%rd2, %rd8;
	cvta.to.global.u64 	%rd3, %rd10;
	mov.u32 	%r1, %tid.x;
	// begin inline asm
	mov.u32 %r40, %smid;
	// end inline asm
	setp.ne.s32 	%p1, %r1, 0;
	@%p1 bra 	$L__BB1_2;
	cvta.to.global.u64 	%rd11, %rd7;
	mul.wide.u32 	%rd12, %r40, 4;
	add.s64 	%rd13, %rd11, %rd12;
	atom.global.inc.u32 	%r41, [%rd13], 2147483647;
	st.shared.u32 	[_ZZ7kernel2PfS_iPjS0_jjE15SMC_workingCTAs], %r41;
$L__BB1_2:
	bar.sync 	0;
	ld.shared.u32 	%r3, [_ZZ7kernel2PfS_iPjS0_jjE15SMC_workingCTAs];
	setp.ge.u32 	%p2, %r3, %r39;
	@%p2 bra 	$L__BB1_45;
	div.u32 	%r4, %r38, %r39;
	mul.lo.s32 	%r5, %r40, %r38;
	mul.lo.s32 	%r6, %r3, %r4;
	add.s32 	%r66, %r6, %r5;
	setp.lt.s32 	%p3, %r4, 1;
	@%p3 bra 	$L__BB1_45;
	setp.lt.u32 	%p4, %r40, 8;
	mov.u32 	%r8, %ntid.x;
	@%p4 bra 	$L__BB1_45;
	add.s32 	%r42, %r66, 1;
	add.s32 	%r43, %r66, %r4;
	max.s32 	%r44, %r42, %r43;
	sub.s32 	%r9, %r44, %r66;
	and.b32  	%r10, %r9, 7;
	sub.s32 	%r45, %r5, %r44;
	add.s32 	%r46, %r45, %r6;
	setp.gt.u32 	%p5, %r46, -8;
	@%p5 bra 	$L__BB1_24;
	and.b32  	%r47, %r9, -8;
	neg.s32 	%r64, %r47;
$L__BB1_7:
	.pragma "nounroll";
	mul.wide.s32 	%rd14, %r66, 4;
	add.s64 	%rd4, %rd3, %rd14;
	ld.global.u32 	%r48, [%rd4];
	mad.lo.s32 	%r14, %r48, %r8, %r1;
	setp.ge.u32 	%p6, %r14, %r37;
	@%p6 bra 	$L__BB1_9;
	mul.wide.s32 	%rd15, %r14, 4;
	add.s64 	%rd16, %rd2, %rd15;
	ld.global.f32 	%f1, [%rd16];
	mul.f32 	%f2, %f1, 0f40400000;
	add.s64 	%rd17, %rd1, %rd15;
	st.global.f32 	[%rd17], %f2;
$L__BB1_9:
	ld.global.u32 	%r49, [%rd4+4];
	mad.lo.s32 	%r15, %r49, %r8, %r1;
	setp.ge.u32 	%p7, %r15, %r37;
	@%p7 bra 	$L__BB1_11;
	mul.wide.s32 	%rd18, %r15, 4;
	add.s64 	%rd19, %rd2, %rd18;
	ld.global.f32 	%f3, [%rd19];
	mul.f32 	%f4, %f3, 0f40400000;
	add.s64 	%rd20, %rd1, %rd18;
	st.global.f32 	[%rd20], %f4;
$L__BB1_11:
	ld.global.u32 	%r50, [%rd4+8];
	mad.lo.s32 	%r16, %r50, %r8, %r1;
	setp.ge.u32 	%p8, %r16, %r37;
	@%p8 bra 	$L__BB1_13;
	mul.wide.s32 	%rd21, %r16, 4;
	add.s64 	%rd22, %rd2, %rd21;
	ld.global.f32 	%f5, [%rd22];
	mul.f32 	%f6, %f5, 0f40400000;
	add.s64 	%rd23, %rd1, %rd21;
	st.global.f32 	[%rd23], %f6;
$L__BB1_13:
	ld.global.u32 	%r51, [%rd4+12];
	mad.lo.s32 	%r17, %r51, %r8, %r1;
	setp.ge.u32 	%p9, %r17, %r37;
	@%p9 bra 	$L__BB1_15;
	mul.wide.s32 	%rd24, %r17, 4;
	add.s64 	%rd25, %rd2, %rd24;
	ld.global.f32 	%f7, [%rd25];
	mul.f32 	%f8, %f7, 0f40400000;
	add.s64 	%rd26, %rd1, %rd24;
	st.global.f32 	[%rd26], %f8;
$L__BB1_15:
	ld.global.u32 	%r52, [%rd4+16];
	mad.lo.s32 	%r18, %r52, %r8, %r1;
	setp.ge.u32 	%p10, %r18, %r37;
	@%p10 bra 	$L__BB1_17;
	mul.wide.s32 	%rd27, %r18, 4;
	add.s64 	%rd28, %rd2, %rd27;
	ld.global.f32 	%f9, [%rd28];
	mul.f32 	%f10, %f9, 0f40400000;
	add.s64 	%rd29, %rd1, %rd27;
	st.global.f32 	[%rd29], %f10;
$L__BB1_17:
	ld.global.u32 	%r53, [%rd4+20];
	mad.lo.s32 	%r19, %r53, %r8, %r1;
	setp.ge.u32 	%p11, %r19, %r37;
	@%p11 bra 	$L__BB1_19;
	mul.wide.s32 	%rd30, %r19, 4;
	add.s64 	%rd31, %rd2, %rd30;
	ld.global.f32 	%f11, [%rd31];
	mul.f32 	%f12, %f11, 0f40400000;
	add.s64 	%rd32, %rd1, %rd30;
	st.global.f32 	[%rd32], %f12;
$L__BB1_19:
	ld.global.u32 	%r54, [%rd4+24];
	mad.lo.s32 	%r20, %r54, %r8, %r1;
	setp.ge.u32 	%p12, %r20, %r37;
	@%p12 bra 	$L__BB1_21;
	mul.wide.s32 	%rd33, %r20, 4;
	add.s64 	%rd34, %rd2, %rd33;
	ld.global.f32 	%f13, [%rd34];
	mul.f32 	%f14, %f13, 0f40400000;
	add.s64 	%rd35, %rd1, %rd33;
	st.global.f32 	[%rd35], %f14;
$L__BB1_21:
	ld.global.u32 	%r55, [%rd4+28];
	mad.lo.s32 	%r21, %r55, %r8, %r1;
	setp.ge.u32 	%p13, %r21, %r37;
	@%p13 bra 	$L__BB1_23;
	mul.wide.s32 	%rd36, %r21, 4;
	add.s64 	%rd37, %rd2, %rd36;
	ld.global.f32 	%f15, [%rd37];
	mul.f32 	%f16, %f15, 0f40400000;
	add.s64 	%rd38, %rd1, %rd36;
	st.global.f32 	[%rd38], %f16;
$L__BB1_23:
	add.s32 	%r66, %r66, 8;
	add.s32 	%r64, %r64, 8;
	setp.ne.s32 	%p14, %r64, 0;
	@%p14 bra 	$L__BB1_7;
$L__BB1_24:
	setp.eq.s32 	%p15, %r10, 0;
	@%p15 bra 	$L__BB1_45;
	and.b32  	%r25, %r9, 3;
	setp.lt.u32 	%p16, %r10, 4;
	@%p16 bra 	$L__BB1_35;
	mul.wide.s32 	%rd39, %r66, 4;
	add.s64 	%rd5, %rd3, %rd39;
	ld.global.u32 	%r56, [%rd5];
	mad.lo.s32 	%r26, %r56, %r8, %r1;
	setp.ge.u32 	%p17, %r26, %r37;
	@%p17 bra 	$L__BB1_28;
	mul.wide.s32 	%rd40, %r26, 4;
	add.s64 	%rd41, %rd2, %rd40;
	ld.global.f32 	%f17, [%rd41];
	mul.f32 	%f18, %f17, 0f40400000;
	add.s64 	%rd42, %rd1, %rd40;
	st.global.f32 	[%rd42], %f18;
$L__BB1_28:
	ld.global.u32 	%r57, [%rd5+4];
	mad.lo.s32 	%r27, %r57, %r8, %r1;
	setp.ge.u32 	%p18, %r27, %r37;
	@%p18 bra 	$L__BB1_30;
	mul.wide.s32 	%rd43, %r27, 4;
	add.s64 	%rd44, %rd2, %rd43;
	ld.global.f32 	%f19, [%rd44];
	mul.f32 	%f20, %f19, 0f40400000;
	add.s64 	%rd45, %rd1, %rd43;
	st.global.f32 	[%rd45], %f20;
$L__BB1_30:
	ld.global.u32 	%r58, [%rd5+8];
	mad.lo.s32 	%r28, %r58, %r8, %r1;
	setp.ge.u32 	%p19, %r28, %r37;
	@%p19 bra 	$L__BB1_32;
	mul.wide.s32 	%rd46, %r28, 4;
	add.s64 	%rd47, %rd2, %rd46;
	ld.global.f32 	%f21, [%rd47];
	mul.f32 	%f22, %f21, 0f40400000;
	add.s64 	%rd48, %rd1, %rd46;
	st.global.f32 	[%rd48], %f22;
$L__BB1_32:
	ld.global.u32 	%r59, [%rd5+12];
	mad.lo.s32 	%r29, %r59, %r8, %r1;
	setp.ge.u32 	%p20, %r29, %r37;
	@%p20 bra 	$L__BB1_34;
	mul.wide.s32 	%rd49, %r29, 4;
	add.s64 	%rd50, %rd2, %rd49;
	ld.global.f32 	%f23, [%rd50];
	mul.f32 	%f24, %f23, 0f40400000;
	add.s64 	%rd51, %rd1, %rd49;
	st.global.f32 	[%rd51], %f24;
$L__BB1_34:
	add.s32 	%r66, %r66, 4;
$L__BB1_35:
	setp.eq.s32 	%p21, %r25, 0;
	@%p21 bra 	$L__BB1_45;
	setp.eq.s32 	%p22, %r25, 1;
	@%p22 bra 	$L__BB1_42;
	mul.wide.s32 	%rd52, %r66, 4;
	add.s64 	%rd6, %rd3, %rd52;
	ld.global.u32 	%r60, [%rd6];
	mad.lo.s32 	%r32, %r60, %r8, %r1;
	setp.ge.u32 	%p23, %r32, %r37;
	@%p23 bra 	$L__BB1_39;
	mul.wide.s32 	%rd53, %r32, 4;
	add.s64 	%rd54, %rd2, %rd53;
	ld.global.f32 	%f25, [%rd54];
	mul.f32 	%f26, %f25, 0f40400000;
	add.s64 	%rd55, %rd1, %rd53;
	st.global.f32 	[%rd55], %f26;
$L__BB1_39:
	ld.global.u32 	%r61, [%rd6+4];
	mad.lo.s32 	%r33, %r61, %r8, %r1;
	setp.ge.u32 	%p24, %r33, %r37;
	@%p24 bra 	$L__BB1_41;
	mul.wide.s32 	%rd56, %r33, 4;
	add.s64 	%rd57, %rd2, %rd56;
	ld.global.f32 	%f27, [%rd57];
	mul.f32 	%f28, %f27, 0f40400000;
	add.s64 	%rd58, %rd1, %rd56;
	st.global.f32 	[%rd58], %f28;
$L__BB1_41:
	add.s32 	%r66, %r66, 2;
$L__BB1_42:
	and.b32  	%r62, %r9, 1;
	setp.eq.b32 	%p25, %r62, 1;
	not.pred 	%p26, %p25;
	@%p26 bra 	$L__BB1_45;
	mul.wide.s32 	%rd59, %r66, 4;
	add.s64 	%rd60, %rd3, %rd59;
	ld.global.u32 	%r63, [%rd60];
	mad.lo.s32 	%r36, %r63, %r8, %r1;
	setp.ge.u32 	%p27, %r36, %r37;
	@%p27 bra 	$L__BB1_45;
	mul.wide.s32 	%rd61, %r36, 4;
	add.s64 	%rd62, %rd2, %rd61;
	ld.global.f32 	%f29, [%rd62];
	mul.f32 	%f30, %f29, 0f40400000;
	add.s64 	%rd63, %rd1, %rd61;
	st.global.f32 	[%rd63], %f30;
$L__BB1_45:
	ret;

}


// ===== COMPILED SASS (sm_100) =====

	.target	sm_100

	.elftype	@"ET_EXEC"


//--------------------- .note.nv.tkinfo           --------------------------
	.section	.note.nv.tkinfo,"",@"SHT_NOTE"
	.sectionflags	@"SHF_NOTE_NV_TKINFO"
	.tkinfo
        /*0018*/ 	.word	0x00000002
        /*0030*/ 	.string	""
        /*0030*/ 	.string	"ptxas"
        /*0030*/ 	.string	"Cuda compilation tools, release 13.0, V13.0.88"
        /*0030*/ 	.string	"Build cuda_13.0.r13.0/compiler.36424714_0"
        /*0030*/ 	.string	"-arch sm_100 -m 64 "



//--------------------- .note.nv.cuinfo           --------------------------
	.section	.note.nv.cuinfo,"",@"SHT_NOTE"
	.sectionflags	@"SHF_NOTE_NV_CUINFO"
        /*0018*/ 	.short	0x0002
        /*001a*/ 	.short	0x0064
        /*001c*/ 	.short	0x0082
	.zero		2


//--------------------- .nv.info                  --------------------------
	.section	.nv.info,"",@"SHT_CUDA_INFO"
	.align	4


	//----- nvinfo : EIATTR_REGCOUNT
	.align		4
        /*0000*/ 	.byte	0x04, 0x2f
        /*0002*/ 	.short	(.L_1 - .L_0)
	.align		4
.L_0:
        /*0004*/ 	.word	index@(_Z7kernel1PfS_iPjS0_jj)
        /*0008*/ 	.word	0x00000016


	//----- nvinfo : EIATTR_FRAME_SIZE
	.align		4
.L_1:
        /*000c*/ 	.byte	0x04, 0x11
        /*000e*/ 	.short	(.L_3 - .L_2)
	.align		4
.L_2:
        /*0010*/ 	.word	index@(_Z7kernel1PfS_iPjS0_jj)
        /*0014*/ 	.word	0x00000000


	//----- nvinfo : EIATTR_REGCOUNT
	.align		4
.L_3:
        /*0018*/ 	.byte	0x04, 0x2f
        /*001a*/ 	.short	(.L_5 - .L_4)
	.align		4
.L_4:
        /*001c*/ 	.word	index@(_Z7kernel2PfS_iPjS0_jj)
        /*0020*/ 	.word	0x00000016


	//----- nvinfo : EIATTR_FRAME_SIZE
	.align		4
.L_5:
        /*0024*/ 	.byte	0x04, 0x11
        /*0026*/ 	.short	(.L_7 - .L_6)
	.align		4
.L_6:
        /*0028*/ 	.word	index@(_Z7kernel2PfS_iPjS0_jj)
        /*002c*/ 	.word	0x00000000


	//----- nvinfo : EIATTR_MIN_STACK_SIZE
	.align		4
.L_7:
        /*0030*/ 	.byte	0x04, 0x12
        /*0032*/ 	.short	(.L_9 - .L_8)
	.align		4
.L_8:
        /*0034*/ 	.word	index@(_Z7kernel2PfS_iPjS0_jj)
        /*0038*/ 	.word	0x00000000


	//----- nvinfo : EIATTR_MIN_STACK_SIZE
	.align		4
.L_9:
        /*003c*/ 	.byte	0x04, 0x12
        /*003e*/ 	.short	(.L_11 - .L_10)
	.align		4
.L_10:
        /*0040*/ 	.word	index@(_Z7kernel1PfS_iPjS0_jj)
        /*0044*/ 	.word	0x00000000
.L_11:


//--------------------- .nv.compat                --------------------------
	.section	.nv.compat,"",@"SHT_CUDA_COMPAT_INFO"
	.align	4
        /*0000*/ 	.byte	0x02, 0x09, 0x00, 0x00, 0x02, 0x02, 0x01, 0x00, 0x02, 0x05, 0x05, 0x00, 0x03, 0x07, 0x01, 0x01
        /*0010*/ 	.byte	0x02, 0x03, 0x00, 0x00, 0x02, 0x06, 0x01, 0x00, 0x04, 0x0b, 0x08, 0x00, 0x09, 0x00, 0x00, 0x00
        /*0020*/ 	.byte	0x00, 0x00, 0x00, 0x00


//--------------------- .nv.info._Z7kernel2PfS_iPjS0_jj --------------------------
	.section	.nv.info._Z7kernel2PfS_iPjS0_jj,"",@"SHT_CUDA_INFO"
	.sectionflags	@""
	.align	4


	//----- nvinfo : EIATTR_CUDA_API_VERSION
	.align		4
        /*0000*/ 	.byte	0x04, 0x37
        /*0002*/ 	.short	(.L_13 - .L_12)
.L_12:
        /*0004*/ 	.word	0x00000082


	//----- nvinfo : EIATTR_KPARAM_INFO
	.align		4
.L_13:
        /*0008*/ 	.byte	0x04, 0x17
        /*000a*/ 	.short	(.L_15 - .L_14)
.L_14:
        /*000c*/ 	.word	0x00000000
        /*0010*/ 	.short	0x0006
        /*0012*/ 	.short	0x002c
        /*0014*/ 	.byte	0x00, 0xf0, 0x11, 0x00


	//----- nvinfo : EIATTR_KPARAM_INFO
	.align		4
.L_15:
        /*0018*/ 	.byte	0x04, 0x17
        /*001a*/ 	.short	(.L_17 - .L_16)
.L_16:
        /*001c*/ 	.word	0x00000000
        /*0020*/ 	.short	0x0005
        /*0022*/ 	.short	0x0028
        /*0024*/ 	.byte	0x00, 0xf0, 0x11, 0x00


	//----- nvinfo : EIATTR_KPARAM_INFO
	.align		4
.L_17:
        /*0028*/ 	.byte	0x04, 0x17
        /*002a*/ 	.short	(.L_19 - .L_18)
.L_18:
        /*002c*/ 	.word	0x00000000
        /*0030*/ 	.short	0x0004
        /*0032*/ 	.short	0x0020
        /*0034*/ 	.byte	0x00, 0xf5, 0x21, 0x00


	//----- nvinfo : EIATTR_KPARAM_INFO
	.align		4
.L_19:
        /*0038*/ 	.byte	0x04, 0x17
        /*003a*/ 	.short	(.L_21 - .L_20)
.L_20:
        /*003c*/ 	.word	0x00000000
        /*0040*/ 	.short	0x0003
        /*0042*/ 	.short	0x0018
        /*0044*/ 	.byte	0x00, 0xf5, 0x21, 0x00


	//----- nvinfo : EIATTR_KPARAM_INFO
	.align		4
.L_21:
        /*0048*/ 	.byte	0x04, 0x17
        /*004a*/ 	.short	(.L_23 - .L_22)
.L_22:
        /*004c*/ 	.word	0x00000000
        /*0050*/ 	.short	0x0002
        /*0052*/ 	.short	0x0010
        /*0054*/ 	.byte	0x00, 0xf0, 0x11, 0x00


	//----- nvinfo : EIATTR_KPARAM_INFO
	.align		4
.L_23:
        /*0058*/ 	.byte	0x04, 0x17
        /*005a*/ 	.short	(.L_25 - .L_24)
.L_24:
        /*005c*/ 	.word	0x00000000
        /*0060*/ 	.short	0x0001
        /*0062*/ 	.short	0x0008
        /*0064*/ 	.byte	0x00, 0xf5, 0x21, 0x00


	//----- nvinfo : EIATTR_KPARAM_INFO
	.align		4
.L_25:
        /*0068*/ 	.byte	0x04, 0x17
        /*006a*/ 	.short	(.L_27 - .L_26)
.L_26:
        /*006c*/ 	.word	0x00000000
        /*0070*/ 	.short	0x0000
        /*0072*/ 	.short	0x0000
        /*0074*/ 	.byte	0x00, 0xf5, 0x21, 0x00


	//----- nvinfo : EIATTR_SPARSE_MMA_MASK
	.align		4
.L_27:
        /*0078*/ 	.byte	0x03, 0x50
        /*007a*/ 	.short	0x0000


	//----- nvinfo : EIATTR_MAXREG_COUNT
	.align		4
        /*007c*/ 	.byte	0x03, 0x1b
        /*007e*/ 	.short	0x00ff


	//----- nvinfo : EIATTR_NUM_BARRIERS
	.align		4
        /*0080*/ 	.byte	0x02, 0x4c
        /*0082*/ 	.byte	0x01
	.zero		1


	//----- nvinfo : EIATTR_MERCURY_ISA_VERSION
	.align		4
        /*0084*/ 	.byte	0x03, 0x5f
        /*0086*/ 	.short	0x0101


	//----- nvinfo : EIATTR_VRC_CTA_INIT_COUNT
	.align		4
        /*0088*/ 	.byte	0x02, 0x4a
	.zero		1
	.zero		1


	//----- nvinfo : EIATTR_EXIT_INSTR_OFFSETS
	.align		4
        /*008c*/ 	.byte	0x04, 0x1c
        /*008e*/ 	.short	(.L_29 - .L_28)


	//   ....[0]....
.L_28:
        /*0090*/ 	.word	0x00000170


	//   ....[1]....
        /*0094*/ 	.word	0x000002c0


	//   ....[2]....
        /*0098*/ 	.word	0x000002e0


	//   ....[3]....
        /*009c*/ 	.word	0x00000940


	//   ....[4]....
        /*00a0*/ 	.word	0x00000c80


	//   ....[5]....
        /*00a4*/ 	.word	0x00000e80


	//   ....[6]....
        /*00a8*/ 	.word	0x00000ef0


	//   ....[7]....
        /*00ac*/ 	.word	0x00000f70


	//----- nvinfo : EIATTR_CRS_STACK_SIZE
	.align		4
.L_29:
        /*00b0*/ 	.byte	0x04, 0x1e
        /*00b2*/ 	.short	(.L_31 - .L_30)
.L_30:
        /*00b4*/ 	.word	0x00000000


	//----- nvinfo : EIATTR_CBANK_PARAM_SIZE
	.align		4
.L_31:
        /*00b8*/ 	.byte	0x03, 0x19
        /*00ba*/ 	.short	0x0030


	//----- nvinfo : EIATTR_PARAM_CBANK
	.align		4
        /*00bc*/ 	.byte	0x04, 0x0a
        /*00be*/ 	.short	(.L_33 - .L_32)
	.align		4
.L_32:
        /*00c0*/ 	.word	index@(.nv.constant0._Z7kernel2PfS_iPjS0_jj)
        /*00c4*/ 	.short	0x0380
        /*00c6*/ 	.short	0x0030


	//----- nvinfo : EIATTR_SW_WAR
	.align		4
.L_33:
        /*00c8*/ 	.byte	0x04, 0x36
        /*00ca*/ 	.short	(.L_35 - .L_34)
.L_34:
        /*00cc*/ 	.word	0x00000008
.L_35:


//--------------------- .nv.info._Z7kernel1PfS_iPjS0_jj --------------------------
	.section	.nv.info._Z7kernel1PfS_iPjS0_jj,"",@"SHT_CUDA_INFO"
	.sectionflags	@""
	.align	4


	//----- nvinfo : EIATTR_CUDA_API_VERSION
	.align		4
        /*0000*/ 	.byte	0x04, 0x37
        /*0002*/ 	.short	(.L_37 - .L_36)
.L_36:
        /*0004*/ 	.word	0x00000082


	//----- nvinfo : EIATTR_KPARAM_INFO
	.align		4
.L_37:
        /*0008*/ 	.byte	0x04, 0x17
        /*000a*/ 	.short	(.L_39 - .L_38)
.L_38:
        /*000c*/ 	.word	0x00000000
        /*0010*/ 	.short	0x0006
        /*0012*/ 	.short	0x002c
        /*0014*/ 	.byte	0x00, 0xf0, 0x11, 0x00


	//----- nvinfo : EIATTR_KPARAM_INFO
	.align		4
.L_39:
        /*0018*/ 	.byte	0x04, 0x17
        /*001a*/ 	.short	(.L_41 - .L_40)
.L_40:
        /*001c*/ 	.word	0x00000000
        /*0020*/ 	.short	0x0005
        /*0022*/ 	.short	0x0028
        /*0024*/ 	.byte	0x00, 0xf0, 0x11, 0x00


	//----- nvinfo : EIATTR_KPARAM_INFO
	.align		4
.L_41:
        /*0028*/ 	.byte	0x04, 0x17
        /*002a*/ 	.short	(.L_43 - .L_42)
.L_42:
        /*002c*/ 	.word	0x00000000
        /*0030*/ 	.short	0x0004
        /*0032*/ 	.short	0x0020
        /*0034*/ 	.byte	0x00, 0xf5, 0x21, 0x00


	//----- nvinfo : EIATTR_KPARAM_INFO
	.align		4
.L_43:
        /*0038*/ 	.byte	0x04, 0x17
        /*003a*/ 	.short	(.L_45 - .L_44)
.L_44:
        /*003c*/ 	.word	0x00000000
        /*0040*/ 	.short	0x0003
        /*0042*/ 	.short	0x0018
        /*0044*/ 	.byte	0x00, 0xf5, 0x21, 0x00


	//----- nvinfo : EIATTR_KPARAM_INFO
	.align		4
.L_45:
        /*0048*/ 	.byte	0x04, 0x17
        /*004a*/ 	.short	(.L_47 - .L_46)
.L_46:
        /*004c*/ 	.word	0x00000000
        /*0050*/ 	.short	0x0002
        /*0052*/ 	.short	0x0010
        /*0054*/ 	.byte	0x00, 0xf0, 0x11, 0x00


	//----- nvinfo : EIATTR_KPARAM_INFO
	.align		4
.L_47:
        /*0058*/ 	.byte	0x04, 0x17
        /*005a*/ 	.short	(.L_49 - .L_48)
.L_48:
        /*005c*/ 	.word	0x00000000
        /*0060*/ 	.short	0x0001
        /*0062*/ 	.short	0x0008
        /*0064*/ 	.byte	0x00, 0xf5, 0x21, 0x00


	//----- nvinfo : EIATTR_KPARAM_INFO
	.align		4
.L_49:
        /*0068*/ 	.byte	0x04, 0x17
        /*006a*/ 	.short	(.L_51 - .L_50)
.L_50:
        /*006c*/ 	.word	0x00000000
        /*0070*/ 	.short	0x0000
        /*0072*/ 	.short	0x0000
        /*0074*/ 	.byte	0x00, 0xf5, 0x21, 0x00


	//----- nvinfo : EIATTR_SPARSE_MMA_MASK
	.align		4
.L_51:
        /*0078*/ 	.byte	0x03, 0x50
        /*007a*/ 	.short	0x0000


	//----- nvinfo : EIATTR_MAXREG_COUNT
	.align		4
        /*007c*/ 	.byte	0x03, 0x1b
        /*007e*/ 	.short	0x00ff


	//----- nvinfo : EIATTR_NUM_BARRIERS
	.align		4
        /*0080*/ 	.byte	0x02, 0x4c
        /*0082*/ 	.byte	0x01
	.zero		1


	//----- nvinfo : EIATTR_MERCURY_ISA_VERSION
	.align		4
        /*0084*/ 	.byte	0x03, 0x5f
        /*0086*/ 	.short	0x0101


	//----- nvinfo : EIATTR_VRC_CTA_INIT_COUNT
	.align		4
        /*0088*/ 	.byte	0x02, 0x4a
	.zero		1
	.zero		1


	//----- nvinfo : EIATTR_EXIT_INSTR_OFFSETS
	.align		4
        /*008c*/ 	.byte	0x04, 0x1c
        /*008e*/ 	.short	(.L_53 - .L_52)


	//   ....[0]....
.L_52:
        /*0090*/ 	.word	0x00000170


	//   ....[1]....
        /*0094*/ 	.word	0x000002c0


	//   ....[2]....
        /*0098*/ 	.word	0x000002e0


	//   ....[3]....
        /*009c*/ 	.word	0x00000940


	//   ....[4]....
        /*00a0*/ 	.word	0x00000c80


	//   ....[5]....
        /*00a4*/ 	.word	0x00000e80


	//   ....[6]....
        /*00a8*/ 	.word	0x00000ef0


	//   ....[7]....
        /*00ac*/ 	.word	0x00000f70


	//----- nvinfo : EIATTR_CRS_STACK_SIZE
	.align		4
.L_53:
        /*00b0*/ 	.byte	0x04, 0x1e
        /*00b2*/ 	.short	(.L_55 - .L_54)
.L_54:
        /*00b4*/ 	.word	0x00000000


	//----- nvinfo : EIATTR_CBANK_PARAM_SIZE
	.align		4
.L_55:
        /*00b8*/ 	.byte	0x03, 0x19
        /*00ba*/ 	.short	0x0030


	//----- nvinfo : EIATTR_PARAM_CBANK
	.align		4
        /*00bc*/ 	.byte	0x04, 0x0a
        /*00be*/ 	.short	(.L_57 - .L_56)
	.align		4
.L_56:
        /*00c0*/ 	.word	index@(.nv.constant0._Z7kernel1PfS_iPjS0_jj)
        /*00c4*/ 	.short	0x0380
        /*00c6*/ 	.short	0x0030


	//----- nvinfo : EIATTR_SW_WAR
	.align		4
.L_57:
        /*00c8*/ 	.byte	0x04, 0x36
        /*00ca*/ 	.short	(.L_59 - .L_58)
.L_58:
        /*00cc*/ 	.word	0x00000008
.L_59:


//--------------------- .nv.callgraph             --------------------------
	.section	.nv.callgraph,"",@"SHT_CUDA_CALLGRAPH"
	.align	4
	.sectionentsize	8
	.align		4
        /*0000*/ 	.word	0x00000000
	.align		4
        /*0004*/ 	.word	0xffffffff
	.align		4
        /*0008*/ 	.word	0x00000000
	.align		4
        /*000c*/ 	.word	0xfffffffe
	.align		4
        /*0010*/ 	.word	0x00000000
	.align		4
        /*0014*/ 	.word	0xfffffffd
	.align		4
        /*0018*/ 	.word	0x00000000
	.align		4
        /*001c*/ 	.word	0xfffffffc


//--------------------- .text._Z7kernel2PfS_iPjS0_jj --------------------------
	.section	.text._Z7kernel2PfS_iPjS0_jj,"ax",@progbits
	.align	128
        .global         _Z7kernel2PfS_iPjS0_jj
        .type           _Z7kernel2PfS_iPjS0_jj,@function
        .size           _Z7kernel2PfS_iPjS0_jj,(.L_x_22 - _Z7kernel2PfS_iPjS0_jj)
        .other          _Z7kernel2PfS_iPjS0_jj,@"STO_CUDA_ENTRY STV_DEFAULT"
_Z7kernel2PfS_iPjS0_jj:
.text._Z7kernel2PfS_iPjS0_jj:
[----:B------:R-:W-:Y:S01]  /*0000*/  LDC R1, c[0x0][0x37c] ;  /* 0x0000df00ff017b82 */ /* 0x000fe20000000800 */
[----:B------:R-:W0:Y:S01]  /*0010*/  S2R R0, SR_TID.X ;  /* 0x0000000000007919 */ /* 0x000e220000002100 */
[----:B------:R-:W1:Y:S01]  /*0020*/  LDCU.64 UR6, c[0x0][0x358] ;  /* 0x00006b00ff0677ac */ /* 0x000e620008000a00 */
[----:B------:R-:W-:Y:S01]  /*0030*/  BSSY.RECONVERGENT B0, `(.L_x_0) ;  /* 0x000000c000007945 */ /* 0x000fe20003800200 */
[----:B------:R-:W2:Y:S01]  /*0040*/  S2R R9, SR_VIRTUALSMID ;  /* 0x0000000000097919 */ /* 0x000ea20000004300 */
[----:B0-----:R-:W-:-:S13]  /*0050*/  ISETP.NE.AND P0, PT, R0, RZ, PT ;  /* 0x000000ff0000720c */ /* 0x001fda0003f05270 */
[----:B-12---:R-:W-:Y:S05]  /*0060*/  @P0 BRA `(.L_x_1) ;  /* 0x0000000000200947 */ /* 0x006fea0003800000 */
[----:B------:R-:W0:Y:S01]  /*0070*/  LDC.64 R2, c[0x0][0x398] ;  /* 0x0000e600ff027b82 */ /* 0x000e220000000a00 */
[----:B------:R-:W-:Y:S01]  /*0080*/  MOV R5, 0x7fffffff ;  /* 0x7fffffff00057802 */ /* 0x000fe20000000f00 */
[----:B0-----:R-:W-:-:S06]  /*0090*/  IMAD.WIDE.U32 R2, R9, 0x4, R2 ;  /* 0x0000000409027825 */ /* 0x001fcc00078e0002 */
[----:B------:R-:W2:Y:S01]  /*00a0*/  ATOMG.E.INC.STRONG.GPU PT, R2, desc[UR6][R2.64], R5 ;  /* 0x80000005020279a8 */ /* 0x000ea200099ef106 */
[----:B------:R-:W0:Y:S01]  /*00b0*/  S2UR UR5, SR_CgaCtaId ;  /* 0x00000000000579c3 */ /* 0x000e220000008800 */
[----:B------:R-:W-:Y:S02]  /*00c0*/  UMOV UR4, 0x400 ;  /* 0x0000040000047882 */ /* 0x000fe40000000000 */
[----:B0-----:R-:W-:-:S09]  /*00d0*/  ULEA UR4, UR5, UR4, 0x18 ;  /* 0x0000000405047291 */ /* 0x001fd2000f8ec0ff */
[----:B--2---:R0:W-:Y:S03]  /*00e0*/  STS [UR4], R2 ;  /* 0x00000002ff007988 */ /* 0x0041e60008000804 */
.L_x_1:
[----:B------:R-:W-:Y:S05]  /*00f0*/  BSYNC.RECONVERGENT B0 ;  /* 0x0000000000007941 */ /* 0x000fea0003800200 */
.L_x_0:
[----:B------:R-:W1:Y:S08]  /*0100*/  S2UR UR5, SR_CgaCtaId ;  /* 0x00000000000579c3 */ /* 0x000e700000008800 */
[----:B------:R-:W-:Y:S06]  /*0110*/  BAR.SYNC.DEFER_BLOCKING 0x0 ;  /* 0x0000000000007b1d */ /* 0x000fec0000010000 */
[----:B------:R-:W-:-:S02]  /*0120*/  UMOV UR4, 0x400 ;  /* 0x0000040000047882 */ /* 0x000fc40000000000 */
[----:B-1----:R-:W-:-:S09]  /*0130*/  ULEA UR4, UR5, UR4, 0x18 ;  /* 0x0000000405047291 */ /* 0x002fd2000f8ec0ff */
[----:B------:R-:W1:Y:S02]  /*0140*/  LDS R4, [UR4] ;  /* 0x00000004ff047984 */ /* 0x000e640008000800 */
[----:B------:R-:W1:Y:S02]  /*0150*/  LDCU UR4, c[0x0][0x3ac] ;  /* 0x00007580ff0477ac */ /* 0x000e640008000800 */
[----:B-1----:R-:W-:-:S13]  /*0160*/  ISETP.GE.U32.AND P0, PT, R4, UR4, PT ;  /* 0x0000000404007c0c */ /* 0x002fda000bf06070 */
[----:B------:R-:W-:Y:S05]  /*0170*/  @P0 EXIT ;  /* 0x000000000000094d */ /* 0x000fea0003800000 */
[----:B------:R-:W1:Y:S01]  /*0180*/  I2F.U32.RP R5, UR4 ;  /* 0x0000000400057d06 */ /* 0x000e620008209000 */
[----:B------:R-:W2:Y:S01]  /*0190*/  LDC R6, c[0x0][0x3a8] ;  /* 0x0000ea00ff067b82 */ /* 0x000ea20000000800 */
[----:B------:R-:W-:-:S06]  /*01a0*/  ISETP.NE.U32.AND P2, PT, RZ, UR4, PT ;  /* 0x00000004ff007c0c */ /* 0x000fcc000bf45070 */
[----:B-1----:R-:W0:Y:S02]  /*01b0*/  MUFU.RCP R5, R5 ;  /* 0x0000000500057308 */ /* 0x002e240000001000 */
[----:B0-----:R-:W-:-:S06]  /*01c0*/  IADD3 R2, PT, PT, R5, 0xffffffe, RZ ;  /* 0x0ffffffe05027810 */ /* 0x001fcc0007ffe0ff */
[----:B------:R0:W1:Y:S02]  /*01d0*/  F2I.FTZ.U32.TRUNC.NTZ R3, R2 ;  /* 0x0000000200037305 */ /* 0x000064000021f000 */
[----:B0-----:R-:W-:Y:S01]  /*01e0*/  HFMA2 R2, -RZ, RZ, 0, 0 ;  /* 0x00000000ff027431 */ /* 0x001fe200000001ff */
[----:B-1----:R-:W-:-:S05]  /*01f0*/  IADD3 R7, PT, PT, RZ, -R3, RZ ;  /* 0x80000003ff077210 */ /* 0x002fca0007ffe0ff */
[----:B------:R-:W-:-:S04]  /*0200*/  IMAD R7, R7, UR4, RZ ;  /* 0x0000000407077c24 */ /* 0x000fc8000f8e02ff */
[----:B------:R-:W-:-:S06]  /*0210*/  IMAD.HI.U32 R3, R3, R7, R2 ;  /* 0x0000000703037227 */ /* 0x000fcc00078e0002 */
[----:B--2---:R-:W-:-:S05]  /*0220*/  IMAD.HI.U32 R3, R3, R6, RZ ;  /* 0x0000000603037227 */ /* 0x004fca00078e00ff */
[----:B------:R-:W-:-:S05]  /*0230*/  IADD3 R7, PT, PT, -R3, RZ, RZ ;  /* 0x000000ff03077210 */ /* 0x000fca0007ffe1ff */
[----:B------:R-:W-:-:S05]  /*0240*/  IMAD R5, R7, UR4, R6 ;  /* 0x0000000407057c24 */ /* 0x000fca000f8e0206 */
[----:B------:R-:W-:-:S13]  /*0250*/  ISETP.GE.U32.AND P0, PT, R5, UR4, PT ;  /* 0x0000000405007c0c */ /* 0x000fda000bf06070 */
[----:B------:R-:W-:Y:S02]  /*0260*/  @P0 IADD3 R5, PT, PT, R5, -UR4, RZ ;  /* 0x8000000405050c10 */ /* 0x000fe4000fffe0ff */
[----:B------:R-:W-:Y:S02]  /*0270*/  @P0 IADD3 R3, PT, PT, R3, 0x1, RZ ;  /* 0x0000000103030810 */ /* 0x000fe40007ffe0ff */
[----:B------:R-:W-:-:S13]  /*0280*/  ISETP.GE.U32.AND P1, PT, R5, UR4, PT ;  /* 0x0000000405007c0c */ /* 0x000fda000bf26070 */
[----:B------:R-:W-:Y:S02]  /*0290*/  @P1 IADD3 R3, PT, PT, R3, 0x1, RZ ;  /* 0x0000000103031810 */ /* 0x000fe40007ffe0ff */
[----:B------:R-:W-:-:S04]  /*02a0*/  @!P2 LOP3.LUT R3, RZ, UR4, RZ, 0x33, !PT ;  /* 0x00000004ff03ac12 */ /* 0x000fc8000f8e33ff */
[----:B------:R-:W-:-:S13]  /*02b0*/  ISETP.GE.AND P0, PT, R3, 0x1, PT ;  /* 0x000000010300780c */ /* 0x000fda0003f06270 */
[----:B------:R-:W-:Y:S05]  /*02c0*/  @!P0 EXIT ;  /* 0x000000000000894d */ /* 0x000fea0003800000 */
[----:B------:R-:W-:-:S13]  /*02d0*/  ISETP.GE.U32.AND P0, PT, R9, 0x8, PT ;  /* 0x000000080900780c */ /* 0x000fda0003f06070 */
[----:B------:R-:W-:Y:S05]  /*02e0*/  @!P0 EXIT ;  /* 0x000000000000894d */ /* 0x000fea0003800000 */
[----:B------:R-:W-:Y:S01]  /*02f0*/  IMAD R4, R4, R3, RZ ;  /* 0x0000000304047224 */ /* 0x000fe200078e02ff */
[----:B------:R-:W0:Y:S03]  /*0300*/  LDCU UR4, c[0x0][0x360] ;  /* 0x00006c00ff0477ac */ /* 0x000e260008000800 */
[----:B------:R-:W-:-:S05]  /*0310*/  IMAD R7, R9, R6, R4 ;  /* 0x0000000609077224 */ /* 0x000fca00078e0204 */
[----:B------:R-:W-:-:S04]  /*0320*/  IADD3 R2, PT, PT, R3, R7, RZ ;  /* 0x0000000703027210 */ /* 0x000fc80007ffe0ff */
[----:B------:R-:W-:-:S05]  /*0330*/  VIADDMNMX R2, R7, 0x1, R2, !PT ;  /* 0x0000000107027846 */ /* 0x000fca0007800102 */
[----:B------:R-:W-:Y:S01]  /*0340*/  IMAD R3, R9, R6, -R2 ;  /* 0x0000000609037224 */ /* 0x000fe200078e0a02 */
[----:B------:R-:W-:-:S04]  /*0350*/  IADD3 R6, PT, PT, -R7, R2, RZ ;  /* 0x0000000207067210 */ /* 0x000fc80007ffe1ff */
[----:B------:R-:W-:Y:S02]  /*0360*/  IADD3 R3, PT, PT, R4, R3, RZ ;  /* 0x0000000304037210 */ /* 0x000fe40007ffe0ff */
[----:B------:R-:W-:Y:S02]  /*0370*/  LOP3.LUT R9, R6, 0x7, RZ, 0xc0, !PT ;  /* 0x0000000706097812 */ /* 0x000fe400078ec0ff */
[----:B------:R-:W-:Y:S02]  /*0380*/  ISETP.GT.U32.AND P1, PT, R3, -0x8, PT ;  /* 0xfffffff80300780c */ /* 0x000fe40003f24070 */
[----:B------:R-:W-:-:S11]  /*0390*/  ISETP.NE.AND P0, PT, R9, RZ, PT ;  /* 0x000000ff0900720c */ /* 0x000fd60003f05270 */
[----:B0-----:R-:W-:Y:S05]  /*03a0*/  @P1 BRA `(.L_x_2) ;  /* 0x0000000400641947 */ /* 0x001fea0003800000 */
[----:B------:R-:W0:Y:S01]  /*03b0*/  LDC.64 R2, c[0x0][0x3a0] ;  /* 0x0000e800ff027b82 */ /* 0x000e220000000a00 */
[----:B------:R-:W-:Y:S01]  /*03c0*/  LOP3.LUT R8, R6, 0xfffffff8, RZ, 0xc0, !PT ;  /* 0xfffffff806087812 */ /* 0x000fe200078ec0ff */
[----:B------:R-:W1:Y:S03]  /*03d0*/  LDCU UR5, c[0x0][0x390] ;  /* 0x00007200ff0577ac */ /* 0x000e660008000800 */
[----:B------:R-:W-:-:S07]  /*03e0*/  IADD3 R8, PT, PT, -R8, RZ, RZ ;  /* 0x000000ff08087210 */ /* 0x000fce0007ffe1ff */
.L_x_3:
[----:B0-----:R-:W-:Y:S01]  /*03f0*/  IMAD.WIDE R4, R7, 0x4, R2 ;  /* 0x0000000407047825 */ /* 0x001fe200078e0202 */
[----:B------:R-:W0:Y:S04]  /*0400*/  LDC.64 R10, c[0x0][0x380] ;  /* 0x0000e000ff0a7b82 */ /* 0x000e280000000a00 */
[----:B------:R-:W2:Y:S02]  /*0410*/  LDG.E R13, desc[UR6][R4.64] ;  /* 0x00000006040d7981 */ /* 0x000ea4000c1e1900 */
[----:B--2---:R-:W-:Y:S02]  /*0420*/  IMAD R15, R13, UR4, R0 ;  /* 0x000000040d0f7c24 */ /* 0x004fe4000f8e0200 */
[----:B------:R-:W2:Y:S03]  /*0430*/  LDC.64 R12, c[0x0][0x388] ;  /* 0x0000e200ff0c7b82 */ /* 0x000ea60000000a00 */
[----:B-1----:R-:W-:-:S13]  /*0440*/  ISETP.GE.U32.AND P1, PT, R15, UR5, PT ;  /* 0x000000050f007c0c */ /* 0x002fda000bf26070 */
[----:B0-----:R-:W-:-:S06]  /*0450*/  @!P1 IMAD.WIDE R10, R15, 0x4, R10 ;  /* 0x000000040f0a9825 */ /* 0x001fcc00078e020a */
[----:B------:R-:W3:Y:S01]  /*0460*/  @!P1 LDG.E R10, desc[UR6][R10.64] ;  /* 0x000000060a0a9981 */ /* 0x000ee2000c1e1900 */
[----:B--2---:R-:W-:Y:S02]  /*0470*/  @!P1 IMAD.WIDE R12, R15, 0x4, R12 ;  /* 0x000000040f0c9825 */ /* 0x004fe400078e020c */
[----:B------:R-:W0:Y:S02]  /*0480*/  LDC.64 R14, c[0x0][0x380] ;  /* 0x0000e000ff0e7b82 */ /* 0x000e240000000a00 */
[----:B---3--:R-:W-:-:S06]  /*0490*/  @!P1 FMUL R17, R10, 3 ;  /* 0x404000000a119820 */ /* 0x008fcc0000400000 */
[----:B------:R-:W1:Y:S01]  /*04a0*/  LDC.64 R10, c[0x0][0x388] ;  /* 0x0000e200ff0a7b82 */ /* 0x000e620000000a00 */
[----:B------:R2:W-:Y:S04]  /*04b0*/  @!P1 STG.E desc[UR6][R12.64], R17 ;  /* 0x000000110c009986 */ /* 0x0005e8000c101906 */
[----:B------:R-:W3:Y:S03]  /*04c0*/  LDG.E R19, desc[UR6][R4.64+0x4] ;  /* 0x0000040604137981 */ /* 0x000ee6000c1e1900 */
[----:B--2---:R-:W2:Y:S01]  /*04d0*/  LDC.64 R12, c[0x0][0x380] ;  /* 0x0000e000ff0c7b82 */ /* 0x004ea20000000a00 */
[----:B---3--:R-:W-:-:S05]  /*04e0*/  IMAD R19, R19, UR4, R0 ;  /* 0x0000000413137c24 */ /* 0x008fca000f8e0200 */
[----:B------:R-:W-:-:S13]  /*04f0*/  ISETP.GE.U32.AND P1, PT, R19, UR5, PT ;  /* 0x0000000513007c0c */ /* 0x000fda000bf26070 */
[----:B0-----:R-:W-:-:S06]  /*0500*/  @!P1 IMAD.WIDE R14, R19, 0x4, R14 ;  /* 0x00000004130e9825 */ /* 0x001fcc00078e020e */
[----:B------:R-:W3:Y:S01]  /*0510*/  @!P1 LDG.E R14, desc[UR6][R14.64] ;  /* 0x000000060e0e9981 */ /* 0x000ee2000c1e1900 */
[----:B-1----:R-:W-:-:S04]  /*0520*/  @!P1 IMAD.WIDE R10, R19, 0x4, R10 ;  /* 0x00000004130a9825 */ /* 0x002fc800078e020a */
[----:B---3--:R-:W-:Y:S02]  /*0530*/  @!P1 FMUL R19, R14, 3 ;  /* 0x404000000e139820 */ /* 0x008fe40000400000 */
[----:B------:R-:W0:Y:S03]  /*0540*/  LDC.64 R14, c[0x0][0x388] ;  /* 0x0000e200ff0e7b82 */ /* 0x000e260000000a00 */
[----:B------:R1:W-:Y:S04]  /*0550*/  @!P1 STG.E desc[UR6][R10.64], R19 ;  /* 0x000000130a009986 */ /* 0x0003e8000c101906 */
[----:B------:R-:W3:Y:S01]  /*0560*/  LDG.E R17, desc[UR6][R4.64+0x8] ;  /* 0x0000080604117981 */ /* 0x000ee2000c1e1900 */
[----:B-1----:R-:W1:Y:S01]  /*0570*/  LDC.64 R10, c[0x0][0x380] ;  /* 0x0000e000ff0a7b82 */ /* 0x002e620000000a00 */
[----:B---3--:R-:W-:-:S05]  /*0580*/  IMAD R17, R17, UR4, R0 ;  /* 0x0000000411117c24 */ /* 0x008fca000f8e0200 */
[----:B------:R-:W-:-:S13]  /*0590*/  ISETP.GE.U32.AND P1, PT, R17, UR5, PT ;  /* 0x0000000511007c0c */ /* 0x000fda000bf26070 */
[----:B--2---:R-:W-:-:S06]  /*05a0*/  @!P1 IMAD.WIDE R12, R17, 0x4, R12 ;  /* 0x00000004110c9825 */ /* 0x004fcc00078e020c */
[----:B------:R-:W2:Y:S01]  /*05b0*/  @!P1 LDG.E R12, desc[UR6][R12.64] ;  /* 0x000000060c0c9981 */ /* 0x000ea2000c1e1900 */
[----:B0-----:R-:W-:-:S04]  /*05c0*/  @!P1 IMAD.WIDE R14, R17, 0x4, R14 ;  /* 0x00000004110e9825 */ /* 0x001fc800078e020e */
[----:B--2---:R-:W-:Y:S02]  /*05d0*/  @!P1 FMUL R17, R12, 3 ;  /* 0x404000000c119820 */ /* 0x004fe40000400000 */
[----:B------:R-:W0:Y:S03]  /*05e0*/  LDC.64 R12, c[0x0][0x388] ;  /* 0x0000e200ff0c7b82 */ /* 0x000e260000000a00 */
[----:B------:R2:W-:Y:S04]  /*05f0*/  @!P1 STG.E desc[UR6][R14.64], R17 ;  /* 0x000000110e009986 */ /* 0x0005e8000c101906 */
[----:B------:R-:W3:Y:S01]  /*0600*/  LDG.E R19, desc[UR6][R4.64+0xc] ;  /* 0x00000c0604137981 */ /* 0x000ee2000c1e1900 */
[----:B--2---:R-:W2:Y:S01]  /*0610*/  LDC.64 R14, c[0x0][0x380] ;  /* 0x0000e000ff0e7b82 */ /* 0x004ea20000000a00 */
[----:B---3--:R-:W-:-:S05]  /*0620*/  IMAD R19, R19, UR4, R0 ;  /* 0x0000000413137c24 */ /* 0x008fca000f8e0200 */
[----:B------:R-:W-:-:S13]  /*0630*/  ISETP.GE.U32.AND P1, PT, R19, UR5, PT ;  /* 0x0000000513007c0c */ /* 0x000fda000bf26070 */
[----:B-1----:R-:W-:-:S06]  /*0640*/  @!P1 IMAD.WIDE R10, R19, 0x4, R10 ;  /* 0x00000004130a9825 */ /* 0x002fcc00078e020a */
[----:B------:R-:W3:Y:S01]  /*0650*/  @!P1 LDG.E R10, desc[UR6][R10.64] ;  /* 0x000000060a0a9981 */ /* 0x000ee2000c1e1900 */
[----:B0-----:R-:W-:-:S04]  /*0660*/  @!P1 IMAD.WIDE R12, R19, 0x4, R12 ;  /* 0x00000004130c9825 */ /* 0x001fc800078e020c */
        /* <DEDUP_REMOVED lines=33> */
[----:B------:R-:W3:Y:S02]  /*0880*/  LDG.E R19, desc[UR6][R4.64+0x1c] ;  /* 0x00001c0604137981 */ /* 0x000ee4000c1e1900 */
[----:B---3--:R-:W-:-:S05]  /*0890*/  IMAD R19, R19, UR4, R0 ;  /* 0x0000000413137c24 */ /* 0x008fca000f8e0200 */
[----:B------:R-:W-:-:S13]  /*08a0*/  ISETP.GE.U32.AND P1, PT, R19, UR5, PT ;  /* 0x0000000513007c0c */ /* 0x000fda000bf26070 */
[----:B-1----:R-:W-:-:S06]  /*08b0*/  @!P1 IMAD.WIDE R14, R19, 0x4, R14 ;  /* 0x00000004130e9825 */ /* 0x002fcc00078e020e */
[----:B------:R-:W3:Y:S01]  /*08c0*/  @!P1 LDG.E R14, desc[UR6][R14.64] ;  /* 0x000000060e0e9981 */ /* 0x000ee2000c1e1900 */
[----:B0-----:R-:W-:Y:S01]  /*08d0*/  @!P1 IMAD.WIDE R10, R19, 0x4, R10 ;  /* 0x00000004130a9825 */ /* 0x001fe200078e020a */
[----:B------:R-:W-:Y:S02]  /*08e0*/  IADD3 R8, PT, PT, R8, 0x8, RZ ;  /* 0x0000000808087810 */ /* 0x000fe40007ffe0ff */
[----:B------:R-:W-:Y:S01]  /*08f0*/  IADD3 R7, PT, PT, R7, 0x8, RZ ;  /* 0x0000000807077810 */ /* 0x000fe20007ffe0ff */
[----:B---3--:R-:W-:-:S05]  /*0900*/  @!P1 FMUL R19, R14, 3 ;  /* 0x404000000e139820 */ /* 0x008fca0000400000 */
[----:B------:R2:W-:Y:S01]  /*0910*/  @!P1 STG.E desc[UR6][R10.64], R19 ;  /* 0x000000130a009986 */ /* 0x0005e2000c101906 */
[----:B------:R-:W-:-:S13]  /*0920*/  ISETP.NE.AND P1, PT, R8, RZ, PT ;  /* 0x000000ff0800720c */ /* 0x000fda0003f25270 */
[----:B--2---:R-:W-:Y:S05]  /*0930*/  @P1 BRA `(.L_x_3) ;  /* 0xfffffff800ac1947 */ /* 0x004fea000383ffff */
.L_x_2:
[----:B------:R-:W-:Y:S05]  /*0940*/  @!P0 EXIT ;  /* 0x000000000000894d */ /* 0x000fea0003800000 */
[----:B------:R-:W-:Y:S02]  /*0950*/  ISETP.GE.U32.AND P0, PT, R9, 0x4, PT ;  /* 0x000000040900780c */ /* 0x000fe40003f06070 */
[----:B------:R-:W-:-:S11]  /*0960*/  LOP3.LUT R12, R6, 0x3, RZ, 0xc0, !PT ;  /* 0x00000003060c7812 */ /* 0x000fd600078ec0ff */
[----:B------:R-:W-:Y:S05]  /*0970*/  @!P0 BRA `(.L_x_4) ;  /* 0x0000000000bc8947 */ /* 0x000fea0003800000 */
[----:B------:R-:W0:Y:S01]  /*0980*/  LDC.64 R2, c[0x0][0x3a0] ;  /* 0x0000e800ff027b82 */ /* 0x000e220000000a00 */
[----:B------:R-:W1:Y:S07]  /*0990*/  LDCU UR5, c[0x0][0x390] ;  /* 0x00007200ff0577ac */ /* 0x000e6e0008000800 */
[----:B------:R-:W2:Y:S01]  /*09a0*/  LDC.64 R4, c[0x0][0x380] ;  /* 0x0000e000ff047b82 */ /* 0x000ea20000000a00 */
[----:B0-----:R-:W-:-:S05]  /*09b0*/  IMAD.WIDE R2, R7, 0x4, R2 ;  /* 0x0000000407027825 */ /* 0x001fca00078e0202 */
[----:B------:R-:W3:Y:S02]  /*09c0*/  LDG.E R9, desc[UR6][R2.64] ;  /* 0x0000000602097981 */ /* 0x000ee4000c1e1900 */
[----:B---3--:R-:W-:Y:S02]  /*09d0*/  IMAD R11, R9, UR4, R0 ;  /* 0x00000004090b7c24 */ /* 0x008fe4000f8e0200 */
[----:B------:R-:W0:Y:S03]  /*09e0*/  LDC.64 R8, c[0x0][0x388] ;  /* 0x0000e200ff087b82 */ /* 0x000e260000000a00 */
[----:B-1----:R-:W-:-:S13]  /*09f0*/  ISETP.GE.U32.AND P0, PT, R11, UR5, PT ;  /* 0x000000050b007c0c */ /* 0x002fda000bf06070 */
[----:B--2---:R-:W-:-:S06]  /*0a00*/  @!P0 IMAD.WIDE R4, R11, 0x4, R4 ;  /* 0x000000040b048825 */ /* 0x004fcc00078e0204 */
[----:B------:R-:W2:Y:S01]  /*0a10*/  @!P0 LDG.E R4, desc[UR6][R4.64] ;  /* 0x0000000604048981 */ /* 0x000ea2000c1e1900 */
[----:B0-----:R-:W-:Y:S02]  /*0a20*/  @!P0 IMAD.WIDE R8, R11, 0x4, R8 ;  /* 0x000000040b088825 */ /* 0x001fe400078e0208 */
[----:B------:R-:W0:Y:S02]  /*0a30*/  LDC.64 R10, c[0x0][0x380] ;  /* 0x0000e000ff0a7b82 */ /* 0x000e240000000a00 */
[----:B--2---:R-:W-:-:S06]  /*0a40*/  @!P0 FMUL R13, R4, 3 ;  /* 0x40400000040d8820 */ /* 0x004fcc0000400000 */
        /* <DEDUP_REMOVED lines=12> */
[----:B------:R-:W3:Y:S02]  /*0b10*/  LDG.E R13, desc[UR6][R2.64+0x8] ;  /* 0x00000806020d7981 */ /* 0x000ee4000c1e1900 */
[----:B---3--:R-:W-:-:S05]  /*0b20*/  IMAD R13, R13, UR4, R0 ;  /* 0x000000040d0d7c24 */ /* 0x008fca000f8e0200 */
[----:B------:R-:W-:-:S13]  /*0b30*/  ISETP.GE.U32.AND P0, PT, R13, UR5, PT ;  /* 0x000000050d007c0c */ /* 0x000fda000bf06070 */
[----:B--2---:R-:W-:-:S06]  /*0b40*/  @!P0 IMAD.WIDE R8, R13, 0x4, R8 ;  /* 0x000000040d088825 */ /* 0x004fcc00078e0208 */
[----:B------:R-:W2:Y:S01]  /*0b50*/  @!P0 LDG.E R8, desc[UR6][R8.64] ;  /* 0x0000000608088981 */ /* 0x000ea2000c1e1900 */
[----:B0-----:R-:W-:-:S04]  /*0b60*/  @!P0 IMAD.WIDE R10, R13, 0x4, R10 ;  /* 0x000000040d0a8825 */ /* 0x001fc800078e020a */
[----:B--2---:R-:W-:-:S05]  /*0b70*/  @!P0 FMUL R13, R8, 3 ;  /* 0x40400000080d8820 */ /* 0x004fca0000400000 */
[----:B------:R0:W-:Y:S04]  /*0b80*/  @!P0 STG.E desc[UR6][R10.64], R13 ;  /* 0x0000000d0a008986 */ /* 0x0001e8000c101906 */
[----:B-1----:R-:W2:Y:S01]  /*0b90*/  LDG.E R5, desc[UR6][R2.64+0xc] ;  /* 0x00000c0602057981 */ /* 0x002ea2000c1e1900 */
[----:B------:R-:W-:Y:S01]  /*0ba0*/  BSSY.RECONVERGENT B0, `(.L_x_5) ;  /* 0x000000b000007945 */ /* 0x000fe20003800200 */
[----:B--2---:R-:W-:-:S05]  /*0bb0*/  IMAD R15, R5, UR4, R0 ;  /* 0x00000004050f7c24 */ /* 0x004fca000f8e0200 */
[----:B------:R-:W-:-:S13]  /*0bc0*/  ISETP.GE.U32.AND P0, PT, R15, UR5, PT ;  /* 0x000000050f007c0c */ /* 0x000fda000bf06070 */
[----:B0-----:R-:W-:Y:S05]  /*0bd0*/  @P0 BRA `(.L_x_6) ;  /* 0x00000000001c0947 */ /* 0x001fea0003800000 */
[----:B------:R-:W0:Y:S08]  /*0be0*/  LDC.64 R2, c[0x0][0x380] ;  /* 0x0000e000ff027b82 */ /* 0x000e300000000a00 */
[----:B------:R-:W1:Y:S01]  /*0bf0*/  LDC.64 R4, c[0x0][0x388] ;  /* 0x0000e200ff047b82 */ /* 0x000e620000000a00 */
[----:B0-----:R-:W-:-:S06]  /*0c00*/  IMAD.WIDE R2, R15, 0x4, R2 ;  /* 0x000000040f027825 */ /* 0x001fcc00078e0202 */
[----:B------:R-:W2:Y:S01]  /*0c10*/  LDG.E R2, desc[UR6][R2.64] ;  /* 0x0000000602027981 */ /* 0x000ea2000c1e1900 */
[----:B-1----:R-:W-:-:S04]  /*0c20*/  IMAD.WIDE R4, R15, 0x4, R4 ;  /* 0x000000040f047825 */ /* 0x002fc800078e0204 */
[----:B--2---:R-:W-:-:S05]  /*0c30*/  FMUL R9, R2, 3 ;  /* 0x4040000002097820 */ /* 0x004fca0000400000 */
[----:B------:R0:W-:Y:S02]  /*0c40*/  STG.E desc[UR6][R4.64], R9 ;  /* 0x0000000904007986 */ /* 0x0001e4000c101906 */
.L_x_6:
[----:B------:R-:W-:Y:S05]  /*0c50*/  BSYNC.RECONVERGENT B0 ;  /* 0x0000000000007941 */ /* 0x000fea0003800200 */
.L_x_5:
[----:B------:R-:W-:-:S07]  /*0c60*/  IADD3 R7, PT, PT, R7, 0x4, RZ ;  /* 0x0000000407077810 */ /* 0x000fce0007ffe0ff */
.L_x_4:
[----:B------:R-:W-:-:S13]  /*0c70*/  ISETP.NE.AND P0, PT, R12, RZ, PT ;  /* 0x000000ff0c00720c */ /* 0x000fda0003f05270 */
[----:B------:R-:W-:Y:S05]  /*0c80*/  @!P0 EXIT ;  /* 0x000000000000894d */ /* 0x000fea0003800000 */
[----:B------:R-:W-:-:S13]  /*0c90*/  ISETP.NE.AND P0, PT, R12, 0x1, PT ;  /* 0x000000010c00780c */ /* 0x000fda0003f05270 */
[----:B------:R-:W-:Y:S05]  /*0ca0*/  @!P0 BRA `(.L_x_7) ;  /* 0x00000000006c8947 */ /* 0x000fea0003800000 */
[----:B------:R-:W0:Y:S01]  /*0cb0*/  LDC.64 R2, c[0x0][0x3a0] ;  /* 0x0000e800ff027b82 */ /* 0x000e220000000a00 */
[----:B------:R-:W1:Y:S01]  /*0cc0*/  LDCU UR5, c[0x0][0x390] ;  /* 0x00007200ff0577ac */ /* 0x000e620008000800 */
[----:B0-----:R-:W-:-:S06]  /*0cd0*/  IMAD.WIDE R8, R7, 0x4, R2 ;  /* 0x0000000407087825 */ /* 0x001fcc00078e0202 */
[----:B------:R-:W0:Y:S01]  /*0ce0*/  LDC.64 R2, c[0x0][0x380] ;  /* 0x0000e000ff027b82 */ /* 0x000e220000000a00 */
[----:B------:R-:W2:Y:S02]  /*0cf0*/  LDG.E R5, desc[UR6][R8.64] ;  /* 0x0000000608057981 */ /* 0x000ea4000c1e1900 */
[----:B--2---:R-:W-:-:S05]  /*0d00*/  IMAD R11, R5, UR4, R0 ;  /* 0x00000004050b7c24 */ /* 0x004fca000f8e0200 */
[----:B------:R-:W2:Y:S01]  /*0d10*/  LDC.64 R4, c[0x0][0x388] ;  /* 0x0000e200ff047b82 */ /* 0x000ea20000000a00 */
[----:B-1----:R-:W-:-:S13]  /*0d20*/  ISETP.GE.U32.AND P0, PT, R11, UR5, PT ;  /* 0x000000050b007c0c */ /* 0x002fda000bf06070 */
[----:B0-----:R-:W-:-:S06]  /*0d30*/  @!P0 IMAD.WIDE R2, R11, 0x4, R2 ;  /* 0x000000040b028825 */ /* 0x001fcc00078e0202 */
[----:B------:R-:W3:Y:S01]  /*0d40*/  @!P0 LDG.E R2, desc[UR6][R2.64] ;  /* 0x0000000602028981 */ /* 0x000ee2000c1e1900 */
[----:B--2---:R-:W-:-:S04]  /*0d50*/  @!P0 IMAD.WIDE R4, R11, 0x4, R4 ;  /* 0x000000040b048825 */ /* 0x004fc800078e0204 */
[----:B---3--:R-:W-:-:S05]  /*0d60*/  @!P0 FMUL R11, R2, 3 ;  /* 0x40400000020b8820 */ /* 0x008fca0000400000 */
[----:B------:R0:W-:Y:S04]  /*0d70*/  @!P0 STG.E desc[UR6][R4.64], R11 ;  /* 0x0000000b04008986 */ /* 0x0001e8000c101906 */
[----:B------:R-:W2:Y:S01]  /*0d80*/  LDG.E R9, desc[UR6][R8.64+0x4] ;  /* 0x0000040608097981 */ /* 0x000ea2000c1e1900 */
        /* <DEDUP_REMOVED lines=11> */
.L_x_9:
[----:B------:R-:W-:Y:S05]  /*0e40*/  BSYNC.RECONVERGENT B0 ;  /* 0x0000000000007941 */ /* 0x000fea0003800200 */
.L_x_8:
[----:B------:R-:W-:-:S07]  /*0e50*/  IADD3 R7, PT, PT, R7, 0x2, RZ ;  /* 0x0000000207077810 */ /* 0x000fce0007ffe0ff */
.L_x_7:
[----:B------:R-:W-:-:S04]  /*0e60*/  LOP3.LUT R6, R6, 0x1, RZ, 0xc0, !PT ;  /* 0x0000000106067812 */ /* 0x000fc800078ec0ff */
[----:B------:R-:W-:-:S13]  /*0e70*/  ISETP.NE.U32.AND P0, PT, R6, 0x1, PT ;  /* 0x000000010600780c */ /* 0x000fda0003f05070 */
[----:B------:R-:W-:Y:S05]  /*0e80*/  @P0 EXIT ;  /* 0x000000000000094d */ /* 0x000fea0003800000 */
[----:B------:R-:W1:Y:S01]  /*0e90*/  LDC.64 R2, c[0x0][0x3a0] ;  /* 0x0000e800ff027b82 */ /* 0x000e620000000a00 */
[----:B------:R-:W2:Y:S01]  /*0ea0*/  LDCU UR5, c[0x0][0x390] ;  /* 0x00007200ff0577ac */ /* 0x000ea20008000800 */
[----:B-1----:R-:W-:-:S06]  /*0eb0*/  IMAD.WIDE R2, R7, 0x4, R2 ;  /* 0x0000000407027825 */ /* 0x002fcc00078e0202 */
[----:B------:R-:W3:Y:S02]  /*0ec0*/  LDG.E R3, desc[UR6][R2.64] ;  /* 0x0000000602037981 */ /* 0x000ee4000c1e1900 */
[----:B---3--:R-:W-:-:S05]  /*0ed0*/  IMAD R7, R3, UR4, R0 ;  /* 0x0000000403077c24 */ /* 0x008fca000f8e0200 */
[----:B--2---:R-:W-:-:S13]  /*0ee0*/  ISETP.GE.U32.AND P0, PT, R7, UR5, PT ;  /* 0x0000000507007c0c */ /* 0x004fda000bf06070 */
[----:B------:R-:W-:Y:S05]  /*0ef0*/  @P0 EXIT ;  /* 0x000000000000094d */ /* 0x000fea0003800000 */
[----:B------:R-:W1:Y:S08]  /*0f00*/  LDC.64 R2, c[0x0][0x380] ;  /* 0x0000e000ff027b82 */ /* 0x000e700000000a00 */
[----:B0-----:R-:W0:Y:S01]  /*0f10*/  LDC.64 R4, c[0x0][0x388] ;  /* 0x0000e200ff047b82 */ /* 0x001e220000000a00 */
[----:B-1----:R-:W-:-:S06]  /*0f20*/  IMAD.WIDE R2, R7, 0x4, R2 ;  /* 0x0000000407027825 */ /* 0x002fcc00078e0202 */
[----:B------:R-:W2:Y:S01]  /*0f30*/  LDG.E R2, desc[UR6][R2.64] ;  /* 0x0000000602027981 */ /* 0x000ea2000c1e1900 */
[----:B0-----:R-:W-:-:S04]  /*0f40*/  IMAD.WIDE R4, R7, 0x4, R4 ;  /* 0x0000000407047825 */ /* 0x001fc800078e0204 */
[----:B--2---:R-:W-:-:S05]  /*0f50*/  FMUL R7, R2, 3 ;  /* 0x4040000002077820 */ /* 0x004fca0000400000 */
[----:B------:R-:W-:Y:S01]  /*0f60*/  STG.E desc[UR6][R4.64], R7 ;  /* 0x0000000704007986 */ /* 0x000fe2000c101906 */
[----:B------:R-:W-:Y:S05]  /*0f70*/  EXIT ;  /* 0x000000000000794d */ /* 0x000fea0003800000 */
.L_x_10:
[----:B------:R-:W-:-:S00]  /*0f80*/  BRA `(.L_x_10) ;  /* 0xfffffffc00fc7947 */ /* 0x000fc0000383ffff */
[----:B------:R-:W-:-:S00]  /*0f90*/  NOP ;  /* 0x0000000000007918 */ /* 0x000fc00000000000 */
        /* <DEDUP_REMOVED lines=14> */
.L_x_22:


//--------------------- .text._Z7kernel1PfS_iPjS0_jj --------------------------
	.section	.text._Z7kernel1PfS_iPjS0_jj,"ax",@progbits
	.align	128
        .global         _Z7kernel1PfS_iPjS0_jj
        .type           _Z7kernel1PfS_iPjS0_jj,@function
        .size           _Z7kernel1PfS_iPjS0_jj,(.L_x_23 - _Z7kernel1PfS_iPjS0_jj)
        .other          _Z7kernel1PfS_iPjS0_jj,@"STO_CUDA_ENTRY STV_DEFAULT"
_Z7kernel1PfS_iPjS0_jj:
.text._Z7kernel1PfS_iPjS0_jj:
        /* <DEDUP_REMOVED lines=15> */
.L_x_12:
[----:B------:R-:W-:Y:S05]  /*00f0*/  BSYNC.RECONVERGENT B0 ;  /* 0x0000000000007941 */ /* 0x000fea0003800200 */
.L_x_11:
        /* <DEDUP_REMOVED lines=29> */
[----:B------:R-:W-:-:S13]  /*02d0*/  ISETP.GT.U32.AND P0, PT, R9, 0x7, PT ;  /* 0x000000070900780c */ /* 0x000fda0003f04070 */
[----:B------:R-:W-:Y:S05]  /*02e0*/  @P0 EXIT ;  /* 0x000000000000094d */ /* 0x000fea0003800000 */
        /* <DEDUP_REMOVED lines=16> */
.L_x_14:
        /* <DEDUP_REMOVED lines=10> */
[----:B---3--:R-:W-:-:S06]  /*0490*/  @!P1 FADD R17, R10, R10 ;  /* 0x0000000a0a119221 */ /* 0x008fcc0000000000 */
        /* <DEDUP_REMOVED lines=9> */
[----:B---3--:R-:W-:Y:S02]  /*0530*/  @!P1 FADD R19, R14, R14 ;  /* 0x0000000e0e139221 */ /* 0x008fe40000000000 */
        /* <DEDUP_REMOVED lines=9> */
[----:B--2---:R-:W-:Y:S02]  /*05d0*/  @!P1 FADD R17, R12, R12 ;  /* 0x0000000c0c119221 */ /* 0x004fe40000000000 */
        /* <DEDUP_REMOVED lines=50> */
[----:B---3--:R-:W-:-:S05]  /*0900*/  @!P1 FADD R19, R14, R14 ;  /* 0x0000000e0e139221 */ /* 0x008fca0000000000 */
[----:B------:R2:W-:Y:S01]  /*0910*/  @!P1 STG.E desc[UR6][R10.64], R19 ;  /* 0x000000130a009986 */ /* 0x0005e2000c101906 */
[----:B------:R-:W-:-:S13]  /*0920*/  ISETP.NE.AND P1, PT, R8, RZ, PT ;  /* 0x000000ff0800720c */ /* 0x000fda0003f25270 */
[----:B--2---:R-:W-:Y:S05]  /*0930*/  @P1 BRA `(.L_x_14) ;  /* 0xfffffff800ac1947 */ /* 0x004fea000383ffff */
.L_x_13:
        /* <DEDUP_REMOVED lines=16> */
[----:B--2---:R-:W-:-:S06]  /*0a40*/  @!P0 FADD R13, R4, R4 ;  /* 0x00000004040d8221 */ /* 0x004fcc0000000000 */
        /* <DEDUP_REMOVED lines=18> */
[----:B--2---:R-:W-:-:S05]  /*0b70*/  @!P0 FADD R13, R8, R8 ;  /* 0x00000008080d8221 */ /* 0x004fca0000000000 */
        /* <DEDUP_REMOVED lines=11> */
[----:B--2---:R-:W-:-:S05]  /*0c30*/  FADD R9, R2, R2 ;  /* 0x0000000202097221 */ /* 0x004fca0000000000 */
[----:B------:R0:W-:Y:S02]  /*0c40*/  STG.E desc[UR6][R4.64], R9 ;  /* 0x0000000904007986 */ /* 0x0001e4000c101906 */
.L_x_17:
[----:B------:R-:W-:Y:S05]  /*0c50*/  BSYNC.RECONVERGENT B0 ;  /* 0x0000000000007941 */ /* 0x000fea0003800200 */
.L_x_16:
[----:B------:R-:W-:-:S07]  /*0c60*/  IADD3 R7, PT, PT, R7, 0x4, RZ ;  /* 0x0000000407077810 */ /* 0x000fce0007ffe0ff */
.L_x_15:
        /* <DEDUP_REMOVED lines=15> */
[----:B---3--:R-:W-:-:S05]  /*0d60*/  @!P0 FADD R11, R2, R2 ;  /* 0x00000002020b8221 */ /* 0x008fca0000000000 */
        /* <DEDUP_REMOVED lines=13> */
.L_x_20:
[----:B------:R-:W-:Y:S05]  /*0e40*/  BSYNC.RECONVERGENT B0 ;  /* 0x0000000000007941 */ /* 0x000fea0003800200 */
.L_x_19:
[----:B------:R-:W-:-:S07]  /*0e50*/  IADD3 R7, PT, PT, R7, 0x2, RZ ;  /* 0x0000000207077810 */ /* 0x000fce0007ffe0ff */
.L_x_18:
        /* <DEDUP_REMOVED lines=15> */
[----:B--2---:R-:W-:-:S05]  /*0f50*/  FADD R7, R2, R2 ;  /* 0x0000000202077221 */ /* 0x004fca0000000000 */
[----:B------:R-:W-:Y:S01]  /*0f60*/  STG.E desc[UR6][R4.64], R7 ;  /* 0x0000000704007986 */ /* 0x000fe2000c101906 */
[----:B------:R-:W-:Y:S05]  /*0f70*/  EXIT ;  /* 0x000000000000794d */ /* 0x000fea0003800000 */
.L_x_21:
        /* <DEDUP_REMOVED lines=16> */
.L_x_23:


//--------------------- .nv.shared._Z7kernel2PfS_iPjS0_jj --------------------------
	.section	.nv.shared._Z7kernel2PfS_iPjS0_jj,"aw",@nobits
	.sectionflags	@""
	.align	4
.nv.shared._Z7kernel2PfS_iPjS0_jj:
	.zero		1028


//--------------------- .nv.shared.reserved.0     --------------------------
	.section	.nv.shared.reserved.0,"aw",@nobits
	.weak		__nv_reservedSMEM_offset_0_alias
	.size		__nv_reservedSMEM_offset_0_alias, 0, 64
	.other		__nv_reservedSMEM_offset_0_alias,@"STO_CUDA_RESERVED_SHARED STV_DEFAULT"
__nv_reservedSMEM_offset_0_alias:
	.zero		0
	.zero		64


//--------------------- .nv.shared._Z7kernel1PfS_iPjS0_jj --------------------------
	.section	.nv.shared._Z7kernel1PfS_iPjS0_jj,"aw",@nobits
	.sectionflags	@""
	.align	4
.nv.shared._Z7kernel1PfS_iPjS0_jj:
	.zero		1028


//--------------------- .nv.constant0._Z7kernel2PfS_iPjS0_jj --------------------------
	.section	.nv.constant0._Z7kernel2PfS_iPjS0_jj,"a",@progbits
	.sectionflags	@""
	.align	4
.nv.constant0._Z7kernel2PfS_iPjS0_jj:
	.zero		944


//--------------------- .nv.constant0._Z7kernel1PfS_iPjS0_jj --------------------------
	.section	.nv.constant0._Z7kernel1PfS_iPjS0_jj,"a",@progbits
	.sectionflags	@""
	.align	4
.nv.constant0._Z7kernel1PfS_iPjS0_jj:
	.zero		944


//--------------------- SYMBOLS --------------------------

	.type		.nv.reservedSmem.offset0,@object
	.size		.nv.reservedSmem.offset0,0x4
	.type		.nv.reservedSmem.cap,@object
	.size		.nv.reservedSmem.cap,0x4
